	.headerflags	@"EF_CUDA_TEXMODE_UNIFIED EF_CUDA_64BIT_ADDRESS EF_CUDA_ACCELERATORS EF_CUDA_SM90 EF_CUDA_VIRTUAL_SM(EF_CUDA_SM90)"
	.elftype	@"ET_EXEC"


//--------------------- .nv.info                  --------------------------
	.section	.nv.info,"",@"SHT_CUDA_INFO"
	.align	4


	//----- nvinfo : EIATTR_REGCOUNT
	.align		4
        /*0000*/ 	.byte	0x04, 0x2f
        /*0002*/ 	.short	(.L_1 - .L_0)
	.align		4
.L_0:
        /*0004*/ 	.word	index@(triton_poi_fused_cat_3)
        /*0008*/ 	.word	0x0000000a


	//----- nvinfo : EIATTR_MIN_STACK_SIZE
	.align		4
.L_1:
        /*000c*/ 	.byte	0x04, 0x12
        /*000e*/ 	.short	(.L_3 - .L_2)
	.align		4
.L_2:
        /*0010*/ 	.word	index@(triton_poi_fused_cat_3)
        /*0014*/ 	.word	0x00000000


	//----- nvinfo : EIATTR_FRAME_SIZE
	.align		4
.L_3:
        /*0018*/ 	.byte	0x04, 0x11
        /*001a*/ 	.short	(.L_5 - .L_4)
	.align		4
.L_4:
        /*001c*/ 	.word	index@(triton_poi_fused_cat_3)
        /*0020*/ 	.word	0x00000000


	//----- nvinfo : EIATTR_MIN_STACK_SIZE
	.align		4
.L_5:
        /*0024*/ 	.byte	0x04, 0x12
        /*0026*/ 	.short	(.L_7 - .L_6)
	.align		4
.L_6:
        /*0028*/ 	.word	index@(triton_poi_fused_cat_3)
        /*002c*/ 	.word	0x00000000
.L_7:


//--------------------- .nv.info.triton_poi_fused_cat_3 --------------------------
	.section	.nv.info.triton_poi_fused_cat_3,"",@"SHT_CUDA_INFO"
	.sectionflags	@""
	.align	4


	//----- nvinfo : EIATTR_CUDA_API_VERSION
	.align		4
        /*0000*/ 	.byte	0x04, 0x37
        /*0002*/ 	.short	(.L_9 - .L_8)
.L_8:
        /*0004*/ 	.word	0x0000007c


	//----- nvinfo : EIATTR_KPARAM_INFO
	.align		4
.L_9:
        /*0008*/ 	.byte	0x04, 0x17
        /*000a*/ 	.short	(.L_11 - .L_10)
.L_10:
        /*000c*/ 	.word	0x00000000
        /*0010*/ 	.short	0x0002
        /*0012*/ 	.short	0x0010
        /*0014*/ 	.byte	0x00, 0xf0, 0x11, 0x00


	//----- nvinfo : EIATTR_KPARAM_INFO
	.align		4
.L_11:
        /*0018*/ 	.byte	0x04, 0x17
        /*001a*/ 	.short	(.L_13 - .L_12)
.L_12:
        /*001c*/ 	.word	0x00000000
        /*0020*/ 	.short	0x0001
        /*0022*/ 	.short	0x0008
        /*0024*/ 	.byte	0x00, 0xf4, 0x21, 0x00


	//----- nvinfo : EIATTR_KPARAM_INFO
	.align		4
.L_13:
        /*0028*/ 	.byte	0x04, 0x17
        /*002a*/ 	.short	(.L_15 - .L_14)
.L_14:
        /*002c*/ 	.word	0x00000000
        /*0030*/ 	.short	0x0000
        /*0032*/ 	.short	0x0000
        /*0034*/ 	.byte	0x00, 0xf4, 0x21, 0x00


	//----- nvinfo : EIATTR_SPARSE_MMA_MASK
	.align		4
.L_15:
        /*0038*/ 	.byte	0x03, 0x50
        /*003a*/ 	.short	0x0000


	//----- nvinfo : EIATTR_MAXREG_COUNT
	.align		4
        /*003c*/ 	.byte	0x03, 0x1b
        /*003e*/ 	.short	0x00ff


	//----- nvinfo : EIATTR_EXIT_INSTR_OFFSETS
	.align		4
        /*0040*/ 	.byte	0x04, 0x1c
        /*0042*/ 	.short	(.L_17 - .L_16)


	//   ....[0]....
.L_16:
        /*0044*/ 	.word	0x00000130


	//----- nvinfo : EIATTR_REQNTID
	.align		4
.L_17:
        /*0048*/ 	.byte	0x04, 0x10
        /*004a*/ 	.short	(.L_19 - .L_18)
.L_18:
        /*004c*/ 	.word	0x00000080
        /*0050*/ 	.word	0x00000001
        /*0054*/ 	.word	0x00000001


	//----- nvinfo : EIATTR_CBANK_PARAM_SIZE
	.align		4
.L_19:
        /*0058*/ 	.byte	0x03, 0x19
        /*005a*/ 	.short	0x0014


	//----- nvinfo : EIATTR_PARAM_CBANK
	.align		4
        /*005c*/ 	.byte	0x04, 0x0a
        /*005e*/ 	.short	(.L_21 - .L_20)
	.align		4
.L_20:
        /*0060*/ 	.word	index@(.nv.constant0.triton_poi_fused_cat_3)
        /*0064*/ 	.short	0x0210
        /*0066*/ 	.short	0x0014


	//----- nvinfo : EIATTR_SW_WAR
	.align		4
.L_21:
        /*0068*/ 	.byte	0x04, 0x36
        /*006a*/ 	.short	(.L_23 - .L_22)
.L_22:
        /*006c*/ 	.word	0x00000008
.L_23:


//--------------------- .nv.callgraph             --------------------------
	.section	.nv.callgraph,"",@"SHT_CUDA_CALLGRAPH"
	.align	4
	.sectionentsize	8
	.align		4
        /*0000*/ 	.word	0x00000000
	.align		4
        /*0004*/ 	.word	0xffffffff
	.align		4
        /*0008*/ 	.word	0x00000000
	.align		4
        /*000c*/ 	.word	0xfffffffe
	.align		4
        /*0010*/ 	.word	0x00000000
	.align		4
        /*0014*/ 	.word	0xfffffffd
	.align		4
        /*0018*/ 	.word	0x00000000
	.align		4
        /*001c*/ 	.word	0xfffffffc


//--------------------- .text.triton_poi_fused_cat_3 --------------------------
	.section	.text.triton_poi_fused_cat_3,"ax",@progbits
	.align	128
        .global         triton_poi_fused_cat_3
        .type           triton_poi_fused_cat_3,@function
        .size           triton_poi_fused_cat_3,(.L_x_1 - triton_poi_fused_cat_3)
        .other          triton_poi_fused_cat_3,@"STO_CUDA_ENTRY STV_DEFAULT"
triton_poi_fused_cat_3:
.text.triton_poi_fused_cat_3:
[----:B------:R-:W-:Y:S01]  /*0000*/  LDC R1, c[0x0][0x28] ;  /* 0x00000a00ff017b82 */ /* 0x000fe20000000800 */
[----:B------:R-:W1:Y:S07]  /*0010*/  S2R R0, SR_TID.X ;  /* 0x0000000000007919 */ /* 0x000e6e0000002100 */
[----:B------:R-:W2:Y:S01]  /*0020*/  LDC.64 R2, c[0x0][0x210] ;  /* 0x00008400ff027b82 */ /* 0x000ea20000000a00 */
[----:B------:R-:W-:Y:S01]  /*0030*/  ULDC.64 UR4, c[0x0][0x208] ;  /* 0x0000820000047ab9 */ /* 0x000fe20000000a00 */
[----:B------:R-:W3:Y:S06]  /*0040*/  S2R R7, SR_CTAID.X ;  /* 0x0000000000077919 */ /* 0x000eec0000002500 */
[----:B------:R-:W4:Y:S01]  /*0050*/  LDC.64 R4, c[0x0][0x218] ;  /* 0x00008600ff047b82 */ /* 0x000f220000000a00 */
[----:B-1----:R-:W-:-:S05]  /*0060*/  IMAD.SHL.U32 R0, R0, 0x2, RZ ;  /* 0x0000000200007824 */ /* 0x002fca00078e00ff */
[----:B------:R-:W-:-:S04]  /*0070*/  LOP3.LUT R0, R0, 0xfe, RZ, 0xc0, !PT ;  /* 0x000000fe00007812 */ /* 0x000fc800078ec0ff */
[----:B---3--:R-:W-:-:S05]  /*0080*/  LEA R7, R7, R0, 0x8 ;  /* 0x0000000007077211 */ /* 0x008fca00078e40ff */
[----:B--2---:R-:W-:-:S06]  /*0090*/  IMAD.WIDE R2, R7, 0x4, R2 ;  /* 0x0000000407027825 */ /* 0x004fcc00078e0202 */
[----:B------:R-:W2:Y:S01]  /*00a0*/  LDG.E.64 R2, desc[UR4][R2.64] ;  /* 0x0000000402027981 */ /* 0x000ea2000c1e1b00 */
[----:B------:R-:W-:-:S04]  /*00b0*/  SHF.R.S32.HI R0, RZ, 0x1f, R7 ;  /* 0x0000001fff007819 */ /* 0x000fc80000011407 */
[----:B------:R-:W-:-:S04]  /*00c0*/  LEA.HI R0, R0, R7, RZ, 0xd ;  /* 0x0000000700007211 */ /* 0x000fc800078f68ff */
[----:B------:R-:W-:Y:S02]  /*00d0*/  LOP3.LUT R6, R0, 0xffffe000, RZ, 0xc0, !PT ;  /* 0xffffe00000067812 */ /* 0x000fe400078ec0ff */
[----:B------:R-:W-:-:S03]  /*00e0*/  SHF.R.S32.HI R0, RZ, 0xd, R0 ;  /* 0x0000000dff007819 */ /* 0x000fc60000011400 */
[----:B------:R-:W-:-:S04]  /*00f0*/  IMAD.IADD R7, R7, 0x1, -R6 ;  /* 0x0000000107077824 */ /* 0x000fc800078e0a06 */
[----:B------:R-:W-:-:S04]  /*0100*/  IMAD R7, R0, 0x6000, R7 ;  /* 0x0000600000077824 */ /* 0x000fc800078e0207 */
[----:B----4-:R-:W-:-:S05]  /*0110*/  IMAD.WIDE R4, R7, 0x4, R4 ;  /* 0x0000000407047825 */ /* 0x010fca00078e0204 */
[----:B--2---:R-:W-:Y:S01]  /*0120*/  STG.E.64 desc[UR4][R4.64], R2 ;  /* 0x0000000204007986 */ /* 0x004fe2000c101b04 */
[----:B------:R-:W-:Y:S05]  /*0130*/  EXIT ;  /* 0x000000000000794d */ /* 0x000fea0003800000 */
.L_x_0:
[----:B------:R-:W-:-:S00]  /*0140*/  BRA `(.L_x_0) ;  /* 0xfffffffc00fc7947 */ /* 0x000fc0000383ffff */
[----:B------:R-:W-:-:S00]  /*0150*/  NOP ;  /* 0x0000000000007918 */ /* 0x000fc00000000000 */
        /* <DEDUP_REMOVED lines=10> */
.L_x_1:


//--------------------- .nv.constant0.triton_poi_fused_cat_3 --------------------------
	.section	.nv.constant0.triton_poi_fused_cat_3,"a",@progbits
	.sectionflags	@""
	.align	4
.nv.constant0.triton_poi_fused_cat_3:
	.zero		548
